//
// Generated by NVIDIA NVVM Compiler
//
// Compiler Build ID: CL-36424714
// Cuda compilation tools, release 13.0, V13.0.88
// Based on NVVM 20.0.0
//

.version 9.0
.target sm_100
.address_size 64

	// .globl	_Z6kernelPcS_Pi

.visible .entry _Z6kernelPcS_Pi(
	.param .u64 .ptr .align 1 _Z6kernelPcS_Pi_param_0,
	.param .u64 .ptr .align 1 _Z6kernelPcS_Pi_param_1,
	.param .u64 .ptr .align 1 _Z6kernelPcS_Pi_param_2
)
{
	.reg .pred 	%p<29>;
	.reg .b16 	%rs<72>;
	.reg .b32 	%r<39>;
	.reg .b64 	%rd<7>;

	ld.param.u64 	%rd4, [_Z6kernelPcS_Pi_param_0];
	ld.param.u64 	%rd3, [_Z6kernelPcS_Pi_param_1];
	ld.param.u64 	%rd5, [_Z6kernelPcS_Pi_param_2];
	cvta.to.global.u64 	%rd1, %rd4;
	cvta.to.global.u64 	%rd2, %rd5;
	mov.u32 	%r6, %ntid.x;
	mov.u32 	%r7, %ctaid.x;
	mov.u32 	%r8, %tid.x;
	mad.lo.s32 	%r1, %r6, %r7, %r8;
	setp.gt.s32 	%p1, %r1, 67599;
	@%p1 bra 	$L__BB0_17;
	ld.global.u32 	%r9, [%rd2];
	setp.ne.s32 	%p2, %r9, 0;
	@%p2 bra 	$L__BB0_17;
	mul.hi.s32 	%r10, %r1, 1691556351;
	shr.u32 	%r11, %r10, 31;
	shr.s32 	%r12, %r10, 10;
	add.s32 	%r13, %r12, %r11;
	mul.hi.s32 	%r14, %r13, 1321528399;
	shr.u32 	%r15, %r14, 31;
	shr.s32 	%r16, %r14, 3;
	add.s32 	%r17, %r16, %r15;
	mul.lo.s32 	%r18, %r17, 26;
	sub.s32 	%r2, %r13, %r18;
	cvt.u16.u32 	%rs1, %r2;
	mul.hi.s32 	%r19, %r1, 1374389535;
	shr.u32 	%r20, %r19, 31;
	shr.s32 	%r21, %r19, 5;
	add.s32 	%r22, %r21, %r20;
	mul.hi.s32 	%r23, %r22, 1321528399;
	shr.u32 	%r24, %r23, 31;
	shr.s32 	%r25, %r23, 3;
	add.s32 	%r26, %r25, %r24;
	mul.lo.s32 	%r27, %r26, 26;
	sub.s32 	%r3, %r22, %r27;
	cvt.u16.u32 	%rs2, %r3;
	mul.hi.s32 	%r28, %r1, 1717986919;
	shr.u32 	%r29, %r28, 31;
	shr.s32 	%r30, %r28, 2;
	add.s32 	%r31, %r30, %r29;
	mul.hi.s32 	%r32, %r31, 1717986919;
	shr.u32 	%r33, %r32, 31;
	shr.s32 	%r34, %r32, 2;
	add.s32 	%r35, %r34, %r33;
	mul.lo.s32 	%r36, %r35, 10;
	sub.s32 	%r4, %r31, %r36;
	cvt.u16.u32 	%rs3, %r4;
	mul.lo.s32 	%r37, %r31, 10;
	sub.s32 	%r5, %r1, %r37;
	cvt.u16.u32 	%rs4, %r5;
	setp.lt.s32 	%p3, %r2, 23;
	@%p3 bra 	$L__BB0_4;
	add.s16 	%rs71, %rs1, 75;
	bra.uni 	$L__BB0_5;
$L__BB0_4:
	add.s16 	%rs17, %rs1, 100;
	setp.lt.s32 	%p4, %r2, -3;
	sub.s16 	%rs18, 94, %rs1;
	selp.b16 	%rs71, %rs18, %rs17, %p4;
$L__BB0_5:
	setp.lt.s32 	%p5, %r2, 2;
	sub.s16 	%rs19, 99, %rs1;
	add.s16 	%rs20, %rs1, 95;
	selp.b16 	%rs8, %rs19, %rs20, %p5;
	setp.gt.s32 	%p6, %r2, 24;
	add.s16 	%rs21, %rs1, 73;
	setp.lt.s32 	%p7, %r2, -1;
	sub.s16 	%rs22, 96, %rs1;
	add.s16 	%rs23, %rs1, 98;
	selp.b16 	%rs24, %rs22, %rs23, %p7;
	selp.b16 	%rs9, %rs21, %rs24, %p6;
	setp.gt.s32 	%p8, %r3, 24;
	add.s16 	%rs25, %rs2, 73;
	setp.lt.s32 	%p9, %r3, -1;
	sub.s16 	%rs26, 96, %rs2;
	add.s16 	%rs27, %rs2, 98;
	selp.b16 	%rs28, %rs26, %rs27, %p9;
	selp.b16 	%rs10, %rs25, %rs28, %p8;
	setp.lt.s32 	%p10, %r3, 2;
	sub.s16 	%rs29, 99, %rs2;
	add.s16 	%rs30, %rs2, 95;
	selp.b16 	%rs11, %rs29, %rs30, %p10;
	setp.lt.s32 	%p11, %r3, 3;
	sub.s16 	%rs31, 100, %rs2;
	add.s16 	%rs32, %rs2, 94;
	selp.b16 	%rs12, %rs31, %rs32, %p11;
	setp.gt.s32 	%p12, %r4, 8;
	add.s16 	%rs33, %rs3, 40;
	setp.lt.s32 	%p13, %r4, -1;
	sub.s16 	%rs34, 47, %rs3;
	add.s16 	%rs35, %rs3, 49;
	selp.b16 	%rs36, %rs34, %rs35, %p13;
	selp.b16 	%rs13, %rs33, %rs36, %p12;
	setp.lt.s32 	%p14, %r4, 2;
	sub.s16 	%rs37, 50, %rs3;
	add.s16 	%rs38, %rs3, 46;
	selp.b16 	%rs14, %rs37, %rs38, %p14;
	setp.gt.s32 	%p15, %r5, 5;
	add.s16 	%rs39, %rs4, 43;
	setp.lt.s32 	%p16, %r5, -4;
	sub.s16 	%rs40, 44, %rs4;
	add.s16 	%rs41, %rs4, 52;
	selp.b16 	%rs42, %rs40, %rs41, %p16;
	selp.b16 	%rs15, %rs39, %rs42, %p15;
	setp.lt.s32 	%p17, %r5, 3;
	sub.s16 	%rs43, 51, %rs4;
	add.s16 	%rs44, %rs4, 45;
	selp.b16 	%rs16, %rs43, %rs44, %p17;
	ld.global.u8 	%rs45, [%rd1];
	and.b16  	%rs46, %rs71, 255;
	setp.ne.s16 	%p18, %rs46, %rs45;
	@%p18 bra 	$L__BB0_17;
	ld.global.u8 	%rs47, [%rd1+1];
	and.b16  	%rs48, %rs8, 255;
	setp.ne.s16 	%p19, %rs48, %rs47;
	@%p19 bra 	$L__BB0_17;
	ld.global.u8 	%rs49, [%rd1+2];
	and.b16  	%rs50, %rs9, 255;
	setp.ne.s16 	%p20, %rs50, %rs49;
	@%p20 bra 	$L__BB0_17;
	ld.global.u8 	%rs51, [%rd1+3];
	and.b16  	%rs52, %rs10, 255;
	setp.ne.s16 	%p21, %rs52, %rs51;
	@%p21 bra 	$L__BB0_17;
	ld.global.u8 	%rs53, [%rd1+4];
	and.b16  	%rs54, %rs11, 255;
	setp.ne.s16 	%p22, %rs54, %rs53;
	@%p22 bra 	$L__BB0_17;
	ld.global.u8 	%rs55, [%rd1+5];
	and.b16  	%rs56, %rs12, 255;
	setp.ne.s16 	%p23, %rs56, %rs55;
	@%p23 bra 	$L__BB0_17;
	ld.global.u8 	%rs57, [%rd1+6];
	and.b16  	%rs58, %rs13, 255;
	setp.ne.s16 	%p24, %rs58, %rs57;
	@%p24 bra 	$L__BB0_17;
	ld.global.u8 	%rs59, [%rd1+7];
	and.b16  	%rs60, %rs14, 255;
	setp.ne.s16 	%p25, %rs60, %rs59;
	@%p25 bra 	$L__BB0_17;
	ld.global.u8 	%rs61, [%rd1+8];
	and.b16  	%rs62, %rs15, 255;
	setp.ne.s16 	%p26, %rs62, %rs61;
	@%p26 bra 	$L__BB0_17;
	ld.global.u8 	%rs63, [%rd1+9];
	and.b16  	%rs64, %rs16, 255;
	setp.ne.s16 	%p27, %rs64, %rs63;
	@%p27 bra 	$L__BB0_17;
	ld.global.u8 	%rs65, [%rd1+10];
	setp.ne.s16 	%p28, %rs65, 0;
	@%p28 bra 	$L__BB0_17;
	cvta.to.global.u64 	%rd6, %rd3;
	mov.b32 	%r38, 1;
	st.global.u32 	[%rd2], %r38;
	add.s16 	%rs66, %rs1, 97;
	st.global.u8 	[%rd6], %rs66;
	add.s16 	%rs67, %rs2, 97;
	st.global.u8 	[%rd6+1], %rs67;
	add.s16 	%rs68, %rs3, 48;
	st.global.u8 	[%rd6+2], %rs68;
	add.s16 	%rs69, %rs4, 48;
	st.global.u8 	[%rd6+3], %rs69;
	mov.b16 	%rs70, 0;
	st.global.u8 	[%rd6+4], %rs70;
$L__BB0_17:
	ret;

}


// ===== COMPILED SASS (sm_100) =====

	.target	sm_100

	.elftype	@"ET_EXEC"


//--------------------- .note.nv.tkinfo           --------------------------
	.section	.note.nv.tkinfo,"",@"SHT_NOTE"
	.sectionflags	@"SHF_NOTE_NV_TKINFO"
	.tkinfo
        /*0018*/ 	.word	0x00000002
        /*0030*/ 	.string	""
        /*0030*/ 	.string	"ptxas"
        /*0030*/ 	.string	"Cuda compilation tools, release 13.0, V13.0.88"
        /*0030*/ 	.string	"Build cuda_13.0.r13.0/compiler.36424714_0"
        /*0030*/ 	.string	"-arch sm_100 -m 64 "



//--------------------- .note.nv.cuinfo           --------------------------
	.section	.note.nv.cuinfo,"",@"SHT_NOTE"
	.sectionflags	@"SHF_NOTE_NV_CUINFO"
        /*0018*/ 	.short	0x0002
        /*001a*/ 	.short	0x0064
        /*001c*/ 	.short	0x0082
	.zero		2


//--------------------- .nv.info                  --------------------------
	.section	.nv.info,"",@"SHT_CUDA_INFO"
	.align	4


	//----- nvinfo : EIATTR_REGCOUNT
	.align		4
        /*0000*/ 	.byte	0x04, 0x2f
        /*0002*/ 	.short	(.L_1 - .L_0)
	.align		4
.L_0:
        /*0004*/ 	.word	index@(_Z6kernelPcS_Pi)
        /*0008*/ 	.word	0x00000012


	//----- nvinfo : EIATTR_FRAME_SIZE
	.align		4
.L_1:
        /*000c*/ 	.byte	0x04, 0x11
        /*000e*/ 	.short	(.L_3 - .L_2)
	.align		4
.L_2:
        /*0010*/ 	.word	index@(_Z6kernelPcS_Pi)
        /*0014*/ 	.word	0x00000000


	//----- nvinfo : EIATTR_MIN_STACK_SIZE
	.align		4
.L_3:
        /*0018*/ 	.byte	0x04, 0x12
        /*001a*/ 	.short	(.L_5 - .L_4)
	.align		4
.L_4:
        /*001c*/ 	.word	index@(_Z6kernelPcS_Pi)
        /*0020*/ 	.word	0x00000000
.L_5:


//--------------------- .nv.compat                --------------------------
	.section	.nv.compat,"",@"SHT_CUDA_COMPAT_INFO"
	.align	4
        /*0000*/ 	.byte	0x02, 0x09, 0x00, 0x00, 0x02, 0x02, 0x01, 0x00, 0x02, 0x05, 0x05, 0x00, 0x03, 0x07, 0x01, 0x01
        /*0010*/ 	.byte	0x02, 0x03, 0x00, 0x00, 0x02, 0x06, 0x01, 0x00, 0x04, 0x0b, 0x08, 0x00, 0x09, 0x00, 0x00, 0x00
        /*0020*/ 	.byte	0x00, 0x00, 0x00, 0x00


//--------------------- .nv.info._Z6kernelPcS_Pi  --------------------------
	.section	.nv.info._Z6kernelPcS_Pi,"",@"SHT_CUDA_INFO"
	.sectionflags	@""
	.align	4


	//----- nvinfo : EIATTR_CUDA_API_VERSION
	.align		4
        /*0000*/ 	.byte	0x04, 0x37
        /*0002*/ 	.short	(.L_7 - .L_6)
.L_6:
        /*0004*/ 	.word	0x00000082


	//----- nvinfo : EIATTR_KPARAM_INFO
	.align		4
.L_7:
        /*0008*/ 	.byte	0x04, 0x17
        /*000a*/ 	.short	(.L_9 - .L_8)
.L_8:
        /*000c*/ 	.word	0x00000000
        /*0010*/ 	.short	0x0002
        /*0012*/ 	.short	0x0010
        /*0014*/ 	.byte	0x00, 0xf5, 0x21, 0x00


	//----- nvinfo : EIATTR_KPARAM_INFO
	.align		4
.L_9:
        /*0018*/ 	.byte	0x04, 0x17
        /*001a*/ 	.short	(.L_11 - .L_10)
.L_10:
        /*001c*/ 	.word	0x00000000
        /*0020*/ 	.short	0x0001
        /*0022*/ 	.short	0x0008
        /*0024*/ 	.byte	0x00, 0xf5, 0x21, 0x00


	//----- nvinfo : EIATTR_KPARAM_INFO
	.align		4
.L_11:
        /*0028*/ 	.byte	0x04, 0x17
        /*002a*/ 	.short	(.L_13 - .L_12)
.L_12:
        /*002c*/ 	.word	0x00000000
        /*0030*/ 	.short	0x0000
        /*0032*/ 	.short	0x0000
        /*0034*/ 	.byte	0x00, 0xf5, 0x21, 0x00


	//----- nvinfo : EIATTR_SPARSE_MMA_MASK
	.align		4
.L_13:
        /*0038*/ 	.byte	0x03, 0x50
        /*003a*/ 	.short	0x0000


	//----- nvinfo : EIATTR_MAXREG_COUNT
	.align		4
        /*003c*/ 	.byte	0x03, 0x1b
        /*003e*/ 	.short	0x00ff


	//----- nvinfo : EIATTR_MERCURY_ISA_VERSION
	.align		4
        /*0040*/ 	.byte	0x03, 0x5f
        /*0042*/ 	.short	0x0101


	//----- nvinfo : EIATTR_VRC_CTA_INIT_COUNT
	.align		4
        /*0044*/ 	.byte	0x02, 0x4a
	.zero		1
	.zero		1


	//----- nvinfo : EIATTR_EXIT_INSTR_OFFSETS
	.align		4
        /*0048*/ 	.byte	0x04, 0x1c
        /*004a*/ 	.short	(.L_15 - .L_14)


	//   ....[0]....
.L_14:
        /*004c*/ 	.word	0x00000060


	//   ....[1]....
        /*0050*/ 	.word	0x000000b0


	//   ....[2]....
        /*0054*/ 	.word	0x000001f0


	//   ....[3]....
        /*0058*/ 	.word	0x00000260


	//   ....[4]....
        /*005c*/ 	.word	0x000002f0


	//   ....[5]....
        /*0060*/ 	.word	0x00000410


	//   ....[6]....
        /*0064*/ 	.word	0x00000480


	//   ....[7]....
        /*0068*/ 	.word	0x000004f0


	//   ....[8]....
        /*006c*/ 	.word	0x00000610


	//   ....[9]....
        /*0070*/ 	.word	0x00000680


	//   ....[10]....
        /*0074*/ 	.word	0x00000740


	//   ....[11]....
        /*0078*/ 	.word	0x000007b0


	//   ....[12]....
        /*007c*/ 	.word	0x000007e0


	//   ....[13]....
        /*0080*/ 	.word	0x000008b0


	//----- nvinfo : EIATTR_CBANK_PARAM_SIZE
	.align		4
.L_15:
        /*0084*/ 	.byte	0x03, 0x19
        /*0086*/ 	.short	0x0018


	//----- nvinfo : EIATTR_PARAM_CBANK
	.align		4
        /*0088*/ 	.byte	0x04, 0x0a
        /*008a*/ 	.short	(.L_17 - .L_16)
	.align		4
.L_16:
        /*008c*/ 	.word	index@(.nv.constant0._Z6kernelPcS_Pi)
        /*0090*/ 	.short	0x0380
        /*0092*/ 	.short	0x0018


	//----- nvinfo : EIATTR_SW_WAR
	.align		4
.L_17:
        /*0094*/ 	.byte	0x04, 0x36
        /*0096*/ 	.short	(.L_19 - .L_18)
.L_18:
        /*0098*/ 	.word	0x00000008
.L_19:


//--------------------- .nv.callgraph             --------------------------
	.section	.nv.callgraph,"",@"SHT_CUDA_CALLGRAPH"
	.align	4
	.sectionentsize	8
	.align		4
        /*0000*/ 	.word	0x00000000
	.align		4
        /*0004*/ 	.word	0xffffffff
	.align		4
        /*0008*/ 	.word	0x00000000
	.align		4
        /*000c*/ 	.word	0xfffffffe
	.align		4
        /*0010*/ 	.word	0x00000000
	.align		4
        /*0014*/ 	.word	0xfffffffd
	.align		4
        /*0018*/ 	.word	0x00000000
	.align		4
        /*001c*/ 	.word	0xfffffffc


//--------------------- .text._Z6kernelPcS_Pi     --------------------------
	.section	.text._Z6kernelPcS_Pi,"ax",@progbits
	.align	128
        .global         _Z6kernelPcS_Pi
        .type           _Z6kernelPcS_Pi,@function
        .size           _Z6kernelPcS_Pi,(.L_x_1 - _Z6kernelPcS_Pi)
        .other          _Z6kernelPcS_Pi,@"STO_CUDA_ENTRY STV_DEFAULT"
_Z6kernelPcS_Pi:
.text._Z6kernelPcS_Pi:
[----:B------:R-:W-:Y:S01]  /*0000*/  LDC R1, c[0x0][0x37c] ;  /* 0x0000df00ff017b82 */ /* 0x000fe20000000800 */
[----:B------:R-:W0:Y:S01]  /*0010*/  S2R R0, SR_CTAID.X ;  /* 0x0000000000007919 */ /* 0x000e220000002500 */
[----:B------:R-:W0:Y:S01]  /*0020*/  LDCU UR4, c[0x0][0x360] ;  /* 0x00006c00ff0477ac */ /* 0x000e220008000800 */
[----:B------:R-:W0:Y:S02]  /*0030*/  S2R R3, SR_TID.X ;  /* 0x0000000000037919 */ /* 0x000e240000002100 */
[----:B0-----:R-:W-:-:S05]  /*0040*/  IMAD R0, R0, UR4, R3 ;  /* 0x0000000400007c24 */ /* 0x001fca000f8e0203 */
[----:B------:R-:W-:-:S13]  /*0050*/  ISETP.GT.AND P0, PT, R0, 0x1080f, PT ;  /* 0x0001080f0000780c */ /* 0x000fda0003f04270 */
[----:B------:R-:W-:Y:S05]  /*0060*/  @P0 EXIT ;  /* 0x000000000000094d */ /* 0x000fea0003800000 */
[----:B------:R-:W0:Y:S01]  /*0070*/  LDC.64 R2, c[0x0][0x390] ;  /* 0x0000e400ff027b82 */ /* 0x000e220000000a00 */
[----:B------:R-:W0:Y:S02]  /*0080*/  LDCU.64 UR4, c[0x0][0x358] ;  /* 0x00006b00ff0477ac */ /* 0x000e240008000a00 */
[----:B0-----:R-:W2:Y:S02]  /*0090*/  LDG.E R4, desc[UR4][R2.64] ;  /* 0x0000000402047981 */ /* 0x001ea4000c1e1900 */
[----:B--2---:R-:W-:-:S13]  /*00a0*/  ISETP.NE.AND P0, PT, R4, RZ, PT ;  /* 0x000000ff0400720c */ /* 0x004fda0003f05270 */
[----:B------:R-:W-:Y:S05]  /*00b0*/  @P0 EXIT ;  /* 0x000000000000094d */ /* 0x000fea0003800000 */
[----:B------:R-:W0:Y:S02]  /*00c0*/  LDC.64 R4, c[0x0][0x380] ;  /* 0x0000e000ff047b82 */ /* 0x000e240000000a00 */
[----:B0-----:R-:W2:Y:S01]  /*00d0*/  LDG.E.U8 R9, desc[UR4][R4.64] ;  /* 0x0000000404097981 */ /* 0x001ea2000c1e1100 */
[----:B------:R-:W-:-:S05]  /*00e0*/  IMAD.HI R6, R0, 0x64d319ff, RZ ;  /* 0x64d319ff00067827 */ /* 0x000fca00078e02ff */
[----:B------:R-:W-:-:S04]  /*00f0*/  SHF.R.U32.HI R7, RZ, 0x1f, R6 ;  /* 0x0000001fff077819 */ /* 0x000fc80000011606 */
[----:B------:R-:W-:-:S05]  /*0100*/  LEA.HI.SX32 R6, R6, R7, 0x16 ;  /* 0x0000000706067211 */ /* 0x000fca00078fb2ff */
[----:B------:R-:W-:-:S05]  /*0110*/  IMAD.HI R7, R6, 0x4ec4ec4f, RZ ;  /* 0x4ec4ec4f06077827 */ /* 0x000fca00078e02ff */
[----:B------:R-:W-:-:S04]  /*0120*/  SHF.R.U32.HI R8, RZ, 0x1f, R7 ;  /* 0x0000001fff087819 */ /* 0x000fc80000011607 */
[----:B------:R-:W-:-:S05]  /*0130*/  LEA.HI.SX32 R7, R7, R8, 0x1d ;  /* 0x0000000807077211 */ /* 0x000fca00078feaff */
[----:B------:R-:W-:-:S04]  /*0140*/  IMAD R6, R7, -0x1a, R6 ;  /* 0xffffffe607067824 */ /* 0x000fc800078e0206 */
[----:B------:R-:W-:Y:S01]  /*0150*/  IMAD.MOV R10, RZ, RZ, -R6 ;  /* 0x000000ffff0a7224 */ /* 0x000fe200078e0a06 */
[----:B------:R-:W-:-:S04]  /*0160*/  ISETP.GE.AND P0, PT, R6, 0x17, PT ;  /* 0x000000170600780c */ /* 0x000fc80003f06270 */
[----:B------:R-:W-:Y:S02]  /*0170*/  ISETP.GE.OR P1, PT, R6, -0x3, P0 ;  /* 0xfffffffd0600780c */ /* 0x000fe40000726670 */
[----:B------:R-:W-:-:S07]  /*0180*/  PRMT R10, R10, 0x7710, RZ ;  /* 0x000077100a0a7816 */ /* 0x000fce00000000ff */
[C---:B------:R-:W-:Y:S02]  /*0190*/  @!P0 VIADD R8, R6.reuse, 0x64 ;  /* 0x0000006406088836 */ /* 0x040fe40000000000 */
[----:B------:R-:W-:Y:S02]  /*01a0*/  @P0 VIADD R7, R6, 0x4b ;  /* 0x0000004b06070836 */ /* 0x000fe40000000000 */
[----:B------:R-:W-:-:S05]  /*01b0*/  @!P1 VIADD R8, R10, 0x5e ;  /* 0x0000005e0a089836 */ /* 0x000fca0000000000 */
[----:B------:R-:W-:-:S04]  /*01c0*/  @!P0 PRMT R7, R8, 0x7610, R7 ;  /* 0x0000761008078816 */ /* 0x000fc80000000007 */
[----:B------:R-:W-:-:S04]  /*01d0*/  LOP3.LUT R8, R7, 0xff, RZ, 0xc0, !PT ;  /* 0x000000ff07087812 */ /* 0x000fc800078ec0ff */
[----:B--2---:R-:W-:-:S13]  /*01e0*/  ISETP.NE.AND P0, PT, R8, R9, PT ;  /* 0x000000090800720c */ /* 0x004fda0003f05270 */
[----:B------:R-:W-:Y:S05]  /*01f0*/  @P0 EXIT ;  /* 0x000000000000094d */ /* 0x000fea0003800000 */
[----:B------:R-:W2:Y:S01]  /*0200*/  LDG.E.U8 R8, desc[UR4][R4.64+0x1] ;  /* 0x0000010404087981 */ /* 0x000ea2000c1e1100 */
[----:B------:R-:W-:Y:S01]  /*0210*/  ISETP.GE.AND P0, PT, R6, 0x2, PT ;  /* 0x000000020600780c */ /* 0x000fe20003f06270 */
[----:B------:R-:W-:-:S12]  /*0220*/  VIADD R7, R10, 0x63 ;  /* 0x000000630a077836 */ /* 0x000fd80000000000 */
[----:B------:R-:W-:-:S05]  /*0230*/  @P0 VIADD R7, R6, 0x5f ;  /* 0x0000005f06070836 */ /* 0x000fca0000000000 */
[----:B------:R-:W-:-:S04]  /*0240*/  LOP3.LUT R7, R7, 0xff, RZ, 0xc0, !PT ;  /* 0x000000ff07077812 */ /* 0x000fc800078ec0ff */
[----:B--2---:R-:W-:-:S13]  /*0250*/  ISETP.NE.AND P0, PT, R7, R8, PT ;  /* 0x000000080700720c */ /* 0x004fda0003f05270 */
[----:B------:R-:W-:Y:S05]  /*0260*/  @P0 EXIT ;  /* 0x000000000000094d */ /* 0x000fea0003800000 */
[----:B------:R-:W2:Y:S01]  /*0270*/  LDG.E.U8 R8, desc[UR4][R4.64+0x2] ;  /* 0x0000020404087981 */ /* 0x000ea2000c1e1100 */
[----:B------:R-:W-:Y:S01]  /*0280*/  ISETP.GE.AND P1, PT, R6, -0x1, PT ;  /* 0xffffffff0600780c */ /* 0x000fe20003f26270 */
[----:B------:R-:W-:Y:S01]  /*0290*/  VIADD R7, R10, 0x60 ;  /* 0x000000600a077836 */ /* 0x000fe20000000000 */
[----:B------:R-:W-:-:S11]  /*02a0*/  ISETP.GT.AND P0, PT, R6, 0x18, PT ;  /* 0x000000180600780c */ /* 0x000fd60003f04270 */
[C---:B------:R-:W-:Y:S02]  /*02b0*/  @P1 VIADD R7, R6.reuse, 0x62 ;  /* 0x0000006206071836 */ /* 0x040fe40000000000 */
[----:B------:R-:W-:-:S05]  /*02c0*/  @P0 VIADD R7, R6, 0x49 ;  /* 0x0000004906070836 */ /* 0x000fca0000000000 */
[----:B------:R-:W-:-:S04]  /*02d0*/  LOP3.LUT R7, R7, 0xff, RZ, 0xc0, !PT ;  /* 0x000000ff07077812 */ /* 0x000fc800078ec0ff */
[----:B--2---:R-:W-:-:S13]  /*02e0*/  ISETP.NE.AND P0, PT, R7, R8, PT ;  /* 0x000000080700720c */ /* 0x004fda0003f05270 */
[----:B------:R-:W-:Y:S05]  /*02f0*/  @P0 EXIT ;  /* 0x000000000000094d */ /* 0x000fea0003800000 */
[----:B------:R-:W2:Y:S01]  /*0300*/  LDG.E.U8 R10, desc[UR4][R4.64+0x3] ;  /* 0x00000304040a7981 */ /* 0x000ea2000c1e1100 */
        /* <DEDUP_REMOVED lines=8> */
[C---:B------:R-:W-:Y:S02]  /*0390*/  ISETP.GE.AND P1, PT, R7.reuse, -0x1, PT ;  /* 0xffffffff0700780c */ /* 0x040fe40003f26270 */
[----:B------:R-:W-:Y:S02]  /*03a0*/  ISETP.GT.AND P0, PT, R7, 0x18, PT ;  /* 0x000000180700780c */ /* 0x000fe40003f04270 */
[----:B------:R-:W-:-:S05]  /*03b0*/  PRMT R11, R11, 0x7710, RZ ;  /* 0x000077100b0b7816 */ /* 0x000fca00000000ff */
[----:B------:R-:W-:-:S04]  /*03c0*/  VIADD R8, R11, 0x60 ;  /* 0x000000600b087836 */ /* 0x000fc80000000000 */
[C---:B------:R-:W-:Y:S02]  /*03d0*/  @P1 VIADD R8, R7.reuse, 0x62 ;  /* 0x0000006207081836 */ /* 0x040fe40000000000 */
[----:B------:R-:W-:-:S05]  /*03e0*/  @P0 VIADD R8, R7, 0x49 ;  /* 0x0000004907080836 */ /* 0x000fca0000000000 */
        /* <DEDUP_REMOVED lines=61> */
[----:B------:R-:W2:Y:S02]  /*07c0*/  LDG.E.U8 R4, desc[UR4][R4.64+0xa] ;  /* 0x00000a0404047981 */ /* 0x000ea4000c1e1100 */
[----:B--2---:R-:W-:-:S13]  /*07d0*/  ISETP.NE.AND P0, PT, R4, RZ, PT ;  /* 0x000000ff0400720c */ /* 0x004fda0003f05270 */
[----:B------:R-:W-:Y:S05]  /*07e0*/  @P0 EXIT ;  /* 0x000000000000094d */ /* 0x000fea0003800000 */
[----:B------:R-:W0:Y:S01]  /*07f0*/  LDC.64 R4, c[0x0][0x388] ;  /* 0x0000e200ff047b82 */ /* 0x000e220000000a00 */
[----:B------:R-:W-:Y:S02]  /*0800*/  IMAD.MOV.U32 R15, RZ, RZ, 0x1 ;  /* 0x00000001ff0f7424 */ /* 0x000fe400078e00ff */
[----:B------:R-:W-:Y:S02]  /*0810*/  VIADD R9, R6, 0x61 ;  /* 0x0000006106097836 */ /* 0x000fe40000000000 */
[----:B------:R-:W-:Y:S01]  /*0820*/  VIADD R7, R7, 0x61 ;  /* 0x0000006107077836 */ /* 0x000fe20000000000 */
[----:B------:R-:W-:Y:S01]  /*0830*/  STG.E desc[UR4][R2.64], R15 ;  /* 0x0000000f02007986 */ /* 0x000fe2000c101904 */
[----:B------:R-:W-:Y:S02]  /*0840*/  VIADD R11, R8, 0x30 ;  /* 0x00000030080b7836 */ /* 0x000fe40000000000 */
[----:B------:R-:W-:Y:S01]  /*0850*/  VIADD R13, R0, 0x30 ;  /* 0x00000030000d7836 */ /* 0x000fe20000000000 */
[----:B0-----:R-:W-:Y:S04]  /*0860*/  STG.E.U8 desc[UR4][R4.64], R9 ;  /* 0x0000000904007986 */ /* 0x001fe8000c101104 */
[----:B------:R-:W-:Y:S04]  /*0870*/  STG.E.U8 desc[UR4][R4.64+0x1], R7 ;  /* 0x0000010704007986 */ /* 0x000fe8000c101104 */
[----:B------:R-:W-:Y:S04]  /*0880*/  STG.E.U8 desc[UR4][R4.64+0x2], R11 ;  /* 0x0000020b04007986 */ /* 0x000fe8000c101104 */
[----:B------:R-:W-:Y:S04]  /*0890*/  STG.E.U8 desc[UR4][R4.64+0x3], R13 ;  /* 0x0000030d04007986 */ /* 0x000fe8000c101104 */
[----:B------:R-:W-:Y:S01]  /*08a0*/  STG.E.U8 desc[UR4][R4.64+0x4], RZ ;  /* 0x000004ff04007986 */ /* 0x000fe2000c101104 */
[----:B------:R-:W-:Y:S05]  /*08b0*/  EXIT ;  /* 0x000000000000794d */ /* 0x000fea0003800000 */
.L_x_0:
[----:B------:R-:W-:-:S00]  /*08c0*/  BRA `(.L_x_0) ;  /* 0xfffffffc00fc7947 */ /* 0x000fc0000383ffff */
[----:B------:R-:W-:-:S00]  /*08d0*/  NOP ;  /* 0x0000000000007918 */ /* 0x000fc00000000000 */
        /* <DEDUP_REMOVED lines=10> */
.L_x_1:


//--------------------- .nv.shared.reserved.0     --------------------------
	.section	.nv.shared.reserved.0,"aw",@nobits
	.weak		__nv_reservedSMEM_offset_0_alias
	.size		__nv_reservedSMEM_offset_0_alias, 0, 64
	.other		__nv_reservedSMEM_offset_0_alias,@"STO_CUDA_RESERVED_SHARED STV_DEFAULT"
__nv_reservedSMEM_offset_0_alias:
	.zero		0
	.zero		64


//--------------------- .nv.constant0._Z6kernelPcS_Pi --------------------------
	.section	.nv.constant0._Z6kernelPcS_Pi,"a",@progbits
	.sectionflags	@""
	.align	4
.nv.constant0._Z6kernelPcS_Pi:
	.zero		920


//--------------------- SYMBOLS --------------------------

	.type		.nv.reservedSmem.offset0,@object
	.size		.nv.reservedSmem.offset0,0x4
